//
// Generated by NVIDIA NVVM Compiler
//
// Compiler Build ID: CL-36424714
// Cuda compilation tools, release 13.0, V13.0.88
// Based on NVVM 20.0.0
//

.version 9.0
.target sm_100
.address_size 64

	// .globl	_Z5countPcPii
// _ZZ5countPcPiiE3res has been demoted

.visible .entry _Z5countPcPii(
	.param .u64 .ptr .align 1 _Z5countPcPii_param_0,
	.param .u64 .ptr .align 1 _Z5countPcPii_param_1,
	.param .u32 _Z5countPcPii_param_2
)
{
	.reg .pred 	%p<22>;
	.reg .b16 	%rs<5>;
	.reg .b32 	%r<141>;
	.reg .b64 	%rd<11>;
	// demoted variable
	.shared .align 4 .b8 _ZZ5countPcPiiE3res[4096];
	ld.param.u64 	%rd2, [_Z5countPcPii_param_0];
	ld.param.u64 	%rd1, [_Z5countPcPii_param_1];
	cvta.to.global.u64 	%rd3, %rd2;
	mov.u32 	%r1, %tid.x;
	mov.u32 	%r2, %ctaid.x;
	shl.b32 	%r4, %r2, 10;
	cvt.u64.u32 	%rd4, %r4;
	shl.b32 	%r5, %r1, 2;
	mov.u32 	%r6, _ZZ5countPcPiiE3res;
	add.s32 	%r3, %r6, %r5;
	mov.b32 	%r7, 0;
	st.shared.u32 	[%r3], %r7;
	st.shared.u32 	[%r3+1024], %r7;
	st.shared.u32 	[%r3+2048], %r7;
	st.shared.u32 	[%r3+3072], %r7;
	cvt.u64.u32 	%rd5, %r5;
	add.s64 	%rd6, %rd4, %rd5;
	add.s64 	%rd7, %rd3, %rd6;
	ld.global.u8 	%rs1, [%rd7];
	setp.eq.s16 	%p1, %rs1, 67;
	selp.u32 	%r8, 1, 0, %p1;
	setp.eq.s16 	%p2, %rs1, 71;
	setp.eq.s16 	%p3, %rs1, 84;
	selp.b32 	%r9, 3, 0, %p3;
	selp.b32 	%r10, 2, %r9, %p2;
	add.s32 	%r11, %r10, %r8;
	shl.b32 	%r12, %r11, 10;
	add.s32 	%r13, %r3, %r12;
	ld.shared.u32 	%r14, [%r13];
	add.s32 	%r15, %r14, 1;
	st.shared.u32 	[%r13], %r15;
	ld.global.u8 	%rs2, [%rd7+1];
	setp.eq.s16 	%p4, %rs2, 67;
	selp.u32 	%r16, 1, 0, %p4;
	setp.eq.s16 	%p5, %rs2, 71;
	setp.eq.s16 	%p6, %rs2, 84;
	selp.b32 	%r17, 3, 0, %p6;
	selp.b32 	%r18, 2, %r17, %p5;
	add.s32 	%r19, %r18, %r16;
	shl.b32 	%r20, %r19, 10;
	add.s32 	%r21, %r3, %r20;
	ld.shared.u32 	%r22, [%r21];
	add.s32 	%r23, %r22, 1;
	st.shared.u32 	[%r21], %r23;
	ld.global.u8 	%rs3, [%rd7+2];
	setp.eq.s16 	%p7, %rs3, 67;
	selp.u32 	%r24, 1, 0, %p7;
	setp.eq.s16 	%p8, %rs3, 71;
	setp.eq.s16 	%p9, %rs3, 84;
	selp.b32 	%r25, 3, 0, %p9;
	selp.b32 	%r26, 2, %r25, %p8;
	add.s32 	%r27, %r26, %r24;
	shl.b32 	%r28, %r27, 10;
	add.s32 	%r29, %r3, %r28;
	ld.shared.u32 	%r30, [%r29];
	add.s32 	%r31, %r30, 1;
	st.shared.u32 	[%r29], %r31;
	ld.global.u8 	%rs4, [%rd7+3];
	setp.eq.s16 	%p10, %rs4, 67;
	selp.u32 	%r32, 1, 0, %p10;
	setp.eq.s16 	%p11, %rs4, 71;
	setp.eq.s16 	%p12, %rs4, 84;
	selp.b32 	%r33, 3, 0, %p12;
	selp.b32 	%r34, 2, %r33, %p11;
	add.s32 	%r35, %r34, %r32;
	shl.b32 	%r36, %r35, 10;
	add.s32 	%r37, %r3, %r36;
	ld.shared.u32 	%r38, [%r37];
	add.s32 	%r39, %r38, 1;
	st.shared.u32 	[%r37], %r39;
	bar.sync 	0;
	setp.gt.u32 	%p13, %r1, 127;
	@%p13 bra 	$L__BB0_2;
	ld.shared.u32 	%r40, [%r3+512];
	ld.shared.u32 	%r41, [%r3];
	add.s32 	%r42, %r41, %r40;
	st.shared.u32 	[%r3], %r42;
	ld.shared.u32 	%r43, [%r3+1536];
	ld.shared.u32 	%r44, [%r3+1024];
	add.s32 	%r45, %r44, %r43;
	st.shared.u32 	[%r3+1024], %r45;
	ld.shared.u32 	%r46, [%r3+2560];
	ld.shared.u32 	%r47, [%r3+2048];
	add.s32 	%r48, %r47, %r46;
	st.shared.u32 	[%r3+2048], %r48;
	ld.shared.u32 	%r49, [%r3+3584];
	ld.shared.u32 	%r50, [%r3+3072];
	add.s32 	%r51, %r50, %r49;
	st.shared.u32 	[%r3+3072], %r51;
$L__BB0_2:
	bar.sync 	0;
	setp.gt.u32 	%p14, %r1, 63;
	@%p14 bra 	$L__BB0_4;
	ld.shared.u32 	%r52, [%r3+256];
	ld.shared.u32 	%r53, [%r3];
	add.s32 	%r54, %r53, %r52;
	st.shared.u32 	[%r3], %r54;
	ld.shared.u32 	%r55, [%r3+1280];
	ld.shared.u32 	%r56, [%r3+1024];
	add.s32 	%r57, %r56, %r55;
	st.shared.u32 	[%r3+1024], %r57;
	ld.shared.u32 	%r58, [%r3+2304];
	ld.shared.u32 	%r59, [%r3+2048];
	add.s32 	%r60, %r59, %r58;
	st.shared.u32 	[%r3+2048], %r60;
	ld.shared.u32 	%r61, [%r3+3328];
	ld.shared.u32 	%r62, [%r3+3072];
	add.s32 	%r63, %r62, %r61;
	st.shared.u32 	[%r3+3072], %r63;
$L__BB0_4:
	bar.sync 	0;
	setp.gt.u32 	%p15, %r1, 31;
	@%p15 bra 	$L__BB0_6;
	ld.shared.u32 	%r64, [%r3+128];
	ld.shared.u32 	%r65, [%r3];
	add.s32 	%r66, %r65, %r64;
	st.shared.u32 	[%r3], %r66;
	ld.shared.u32 	%r67, [%r3+1152];
	ld.shared.u32 	%r68, [%r3+1024];
	add.s32 	%r69, %r68, %r67;
	st.shared.u32 	[%r3+1024], %r69;
	ld.shared.u32 	%r70, [%r3+2176];
	ld.shared.u32 	%r71, [%r3+2048];
	add.s32 	%r72, %r71, %r70;
	st.shared.u32 	[%r3+2048], %r72;
	ld.shared.u32 	%r73, [%r3+3200];
	ld.shared.u32 	%r74, [%r3+3072];
	add.s32 	%r75, %r74, %r73;
	st.shared.u32 	[%r3+3072], %r75;
$L__BB0_6:
	bar.sync 	0;
	setp.gt.u32 	%p16, %r1, 15;
	@%p16 bra 	$L__BB0_8;
	ld.shared.u32 	%r76, [%r3+64];
	ld.shared.u32 	%r77, [%r3];
	add.s32 	%r78, %r77, %r76;
	st.shared.u32 	[%r3], %r78;
	ld.shared.u32 	%r79, [%r3+1088];
	ld.shared.u32 	%r80, [%r3+1024];
	add.s32 	%r81, %r80, %r79;
	st.shared.u32 	[%r3+1024], %r81;
	ld.shared.u32 	%r82, [%r3+2112];
	ld.shared.u32 	%r83, [%r3+2048];
	add.s32 	%r84, %r83, %r82;
	st.shared.u32 	[%r3+2048], %r84;
	ld.shared.u32 	%r85, [%r3+3136];
	ld.shared.u32 	%r86, [%r3+3072];
	add.s32 	%r87, %r86, %r85;
	st.shared.u32 	[%r3+3072], %r87;
$L__BB0_8:
	bar.sync 	0;
	setp.gt.u32 	%p17, %r1, 7;
	@%p17 bra 	$L__BB0_10;
	ld.shared.u32 	%r88, [%r3+32];
	ld.shared.u32 	%r89, [%r3];
	add.s32 	%r90, %r89, %r88;
	st.shared.u32 	[%r3], %r90;
	ld.shared.u32 	%r91, [%r3+1056];
	ld.shared.u32 	%r92, [%r3+1024];
	add.s32 	%r93, %r92, %r91;
	st.shared.u32 	[%r3+1024], %r93;
	ld.shared.u32 	%r94, [%r3+2080];
	ld.shared.u32 	%r95, [%r3+2048];
	add.s32 	%r96, %r95, %r94;
	st.shared.u32 	[%r3+2048], %r96;
	ld.shared.u32 	%r97, [%r3+3104];
	ld.shared.u32 	%r98, [%r3+3072];
	add.s32 	%r99, %r98, %r97;
	st.shared.u32 	[%r3+3072], %r99;
$L__BB0_10:
	bar.sync 	0;
	setp.gt.u32 	%p18, %r1, 3;
	@%p18 bra 	$L__BB0_12;
	ld.shared.u32 	%r100, [%r3+16];
	ld.shared.u32 	%r101, [%r3];
	add.s32 	%r102, %r101, %r100;
	st.shared.u32 	[%r3], %r102;
	ld.shared.u32 	%r103, [%r3+1040];
	ld.shared.u32 	%r104, [%r3+1024];
	add.s32 	%r105, %r104, %r103;
	st.shared.u32 	[%r3+1024], %r105;
	ld.shared.u32 	%r106, [%r3+2064];
	ld.shared.u32 	%r107, [%r3+2048];
	add.s32 	%r108, %r107, %r106;
	st.shared.u32 	[%r3+2048], %r108;
	ld.shared.u32 	%r109, [%r3+3088];
	ld.shared.u32 	%r110, [%r3+3072];
	add.s32 	%r111, %r110, %r109;
	st.shared.u32 	[%r3+3072], %r111;
$L__BB0_12:
	bar.sync 	0;
	setp.gt.u32 	%p19, %r1, 1;
	@%p19 bra 	$L__BB0_14;
	ld.shared.u32 	%r112, [%r3+8];
	ld.shared.u32 	%r113, [%r3];
	add.s32 	%r114, %r113, %r112;
	st.shared.u32 	[%r3], %r114;
	ld.shared.u32 	%r115, [%r3+1032];
	ld.shared.u32 	%r116, [%r3+1024];
	add.s32 	%r117, %r116, %r115;
	st.shared.u32 	[%r3+1024], %r117;
	ld.shared.u32 	%r118, [%r3+2056];
	ld.shared.u32 	%r119, [%r3+2048];
	add.s32 	%r120, %r119, %r118;
	st.shared.u32 	[%r3+2048], %r120;
	ld.shared.u32 	%r121, [%r3+3080];
	ld.shared.u32 	%r122, [%r3+3072];
	add.s32 	%r123, %r122, %r121;
	st.shared.u32 	[%r3+3072], %r123;
$L__BB0_14:
	bar.sync 	0;
	setp.ne.s32 	%p20, %r1, 0;
	@%p20 bra 	$L__BB0_16;
	ld.shared.u32 	%r124, [_ZZ5countPcPiiE3res+4];
	ld.shared.u32 	%r125, [%r3];
	add.s32 	%r126, %r125, %r124;
	st.shared.u32 	[%r3], %r126;
	ld.shared.u32 	%r127, [_ZZ5countPcPiiE3res+1028];
	ld.shared.u32 	%r128, [%r3+1024];
	add.s32 	%r129, %r128, %r127;
	st.shared.u32 	[%r3+1024], %r129;
	ld.shared.u32 	%r130, [_ZZ5countPcPiiE3res+2052];
	ld.shared.u32 	%r131, [%r3+2048];
	add.s32 	%r132, %r131, %r130;
	st.shared.u32 	[%r3+2048], %r132;
	ld.shared.u32 	%r133, [_ZZ5countPcPiiE3res+3076];
	ld.shared.u32 	%r134, [%r3+3072];
	add.s32 	%r135, %r134, %r133;
	st.shared.u32 	[%r3+3072], %r135;
$L__BB0_16:
	setp.ne.s32 	%p21, %r1, 0;
	bar.sync 	0;
	@%p21 bra 	$L__BB0_18;
	ld.shared.u32 	%r136, [_ZZ5countPcPiiE3res];
	shl.b32 	%r137, %r2, 2;
	cvta.to.global.u64 	%rd8, %rd1;
	mul.wide.u32 	%rd9, %r137, 4;
	add.s64 	%rd10, %rd8, %rd9;
	st.global.u32 	[%rd10], %r136;
	ld.shared.u32 	%r138, [_ZZ5countPcPiiE3res+1024];
	st.global.u32 	[%rd10+4], %r138;
	ld.shared.u32 	%r139, [_ZZ5countPcPiiE3res+2048];
	st.global.u32 	[%rd10+8], %r139;
	ld.shared.u32 	%r140, [_ZZ5countPcPiiE3res+3072];
	st.global.u32 	[%rd10+12], %r140;
$L__BB0_18:
	ret;

}


// ===== COMPILED SASS (sm_100) =====

	.target	sm_100

	.elftype	@"ET_EXEC"


//--------------------- .note.nv.tkinfo           --------------------------
	.section	.note.nv.tkinfo,"",@"SHT_NOTE"
	.sectionflags	@"SHF_NOTE_NV_TKINFO"
	.tkinfo
        /*0018*/ 	.word	0x00000002
        /*0030*/ 	.string	""
        /*0030*/ 	.string	"ptxas"
        /*0030*/ 	.string	"Cuda compilation tools, release 13.0, V13.0.88"
        /*0030*/ 	.string	"Build cuda_13.0.r13.0/compiler.36424714_0"
        /*0030*/ 	.string	"-arch sm_100 -m 64 "



//--------------------- .note.nv.cuinfo           --------------------------
	.section	.note.nv.cuinfo,"",@"SHT_NOTE"
	.sectionflags	@"SHF_NOTE_NV_CUINFO"
        /*0018*/ 	.short	0x0002
        /*001a*/ 	.short	0x0064
        /*001c*/ 	.short	0x0082
	.zero		2


//--------------------- .nv.info                  --------------------------
	.section	.nv.info,"",@"SHT_CUDA_INFO"
	.align	4


	//----- nvinfo : EIATTR_REGCOUNT
	.align		4
        /*0000*/ 	.byte	0x04, 0x2f
        /*0002*/ 	.short	(.L_1 - .L_0)
	.align		4
.L_0:
        /*0004*/ 	.word	index@(_Z5countPcPii)
        /*0008*/ 	.word	0x00000010


	//----- nvinfo : EIATTR_FRAME_SIZE
	.align		4
.L_1:
        /*000c*/ 	.byte	0x04, 0x11
        /*000e*/ 	.short	(.L_3 - .L_2)
	.align		4
.L_2:
        /*0010*/ 	.word	index@(_Z5countPcPii)
        /*0014*/ 	.word	0x00000000


	//----- nvinfo : EIATTR_MIN_STACK_SIZE
	.align		4
.L_3:
        /*0018*/ 	.byte	0x04, 0x12
        /*001a*/ 	.short	(.L_5 - .L_4)
	.align		4
.L_4:
        /*001c*/ 	.word	index@(_Z5countPcPii)
        /*0020*/ 	.word	0x00000000
.L_5:


//--------------------- .nv.compat                --------------------------
	.section	.nv.compat,"",@"SHT_CUDA_COMPAT_INFO"
	.align	4
        /*0000*/ 	.byte	0x02, 0x09, 0x00, 0x00, 0x02, 0x02, 0x01, 0x00, 0x02, 0x05, 0x05, 0x00, 0x03, 0x07, 0x01, 0x01
        /*0010*/ 	.byte	0x02, 0x03, 0x00, 0x00, 0x02, 0x06, 0x01, 0x00, 0x04, 0x0b, 0x08, 0x00, 0x09, 0x00, 0x00, 0x00
        /*0020*/ 	.byte	0x00, 0x00, 0x00, 0x00


//--------------------- .nv.info._Z5countPcPii    --------------------------
	.section	.nv.info._Z5countPcPii,"",@"SHT_CUDA_INFO"
	.sectionflags	@""
	.align	4


	//----- nvinfo : EIATTR_CUDA_API_VERSION
	.align		4
        /*0000*/ 	.byte	0x04, 0x37
        /*0002*/ 	.short	(.L_7 - .L_6)
.L_6:
        /*0004*/ 	.word	0x00000082


	//----- nvinfo : EIATTR_KPARAM_INFO
	.align		4
.L_7:
        /*0008*/ 	.byte	0x04, 0x17
        /*000a*/ 	.short	(.L_9 - .L_8)
.L_8:
        /*000c*/ 	.word	0x00000000
        /*0010*/ 	.short	0x0002
        /*0012*/ 	.short	0x0010
        /*0014*/ 	.byte	0x00, 0xf0, 0x11, 0x00


	//----- nvinfo : EIATTR_KPARAM_INFO
	.align		4
.L_9:
        /*0018*/ 	.byte	0x04, 0x17
        /*001a*/ 	.short	(.L_11 - .L_10)
.L_10:
        /*001c*/ 	.word	0x00000000
        /*0020*/ 	.short	0x0001
        /*0022*/ 	.short	0x0008
        /*0024*/ 	.byte	0x00, 0xf5, 0x21, 0x00


	//----- nvinfo : EIATTR_KPARAM_INFO
	.align		4
.L_11:
        /*0028*/ 	.byte	0x04, 0x17
        /*002a*/ 	.short	(.L_13 - .L_12)
.L_12:
        /*002c*/ 	.word	0x00000000
        /*0030*/ 	.short	0x0000
        /*0032*/ 	.short	0x0000
        /*0034*/ 	.byte	0x00, 0xf5, 0x21, 0x00


	//----- nvinfo : EIATTR_SPARSE_MMA_MASK
	.align		4
.L_13:
        /*0038*/ 	.byte	0x03, 0x50
        /*003a*/ 	.short	0x0000


	//----- nvinfo : EIATTR_MAXREG_COUNT
	.align		4
        /*003c*/ 	.byte	0x03, 0x1b
        /*003e*/ 	.short	0x00ff


	//----- nvinfo : EIATTR_NUM_BARRIERS
	.align		4
        /*0040*/ 	.byte	0x02, 0x4c
        /*0042*/ 	.byte	0x01
	.zero		1


	//----- nvinfo : EIATTR_MERCURY_ISA_VERSION
	.align		4
        /*0044*/ 	.byte	0x03, 0x5f
        /*0046*/ 	.short	0x0101


	//----- nvinfo : EIATTR_VRC_CTA_INIT_COUNT
	.align		4
        /*0048*/ 	.byte	0x02, 0x4a
	.zero		1
	.zero		1


	//----- nvinfo : EIATTR_EXIT_INSTR_OFFSETS
	.align		4
        /*004c*/ 	.byte	0x04, 0x1c
        /*004e*/ 	.short	(.L_15 - .L_14)


	//   ....[0]....
.L_14:
        /*0050*/ 	.word	0x00000ec0


	//   ....[1]....
        /*0054*/ 	.word	0x00000f80


	//----- nvinfo : EIATTR_CRS_STACK_SIZE
	.align		4
.L_15:
        /*0058*/ 	.byte	0x04, 0x1e
        /*005a*/ 	.short	(.L_17 - .L_16)
.L_16:
        /*005c*/ 	.word	0x00000000


	//----- nvinfo : EIATTR_CBANK_PARAM_SIZE
	.align		4
.L_17:
        /*0060*/ 	.byte	0x03, 0x19
        /*0062*/ 	.short	0x0014


	//----- nvinfo : EIATTR_PARAM_CBANK
	.align		4
        /*0064*/ 	.byte	0x04, 0x0a
        /*0066*/ 	.short	(.L_19 - .L_18)
	.align		4
.L_18:
        /*0068*/ 	.word	index@(.nv.constant0._Z5countPcPii)
        /*006c*/ 	.short	0x0380
        /*006e*/ 	.short	0x0014


	//----- nvinfo : EIATTR_SW_WAR
	.align		4
.L_19:
        /*0070*/ 	.byte	0x04, 0x36
        /*0072*/ 	.short	(.L_21 - .L_20)
.L_20:
        /*0074*/ 	.word	0x00000008
.L_21:


//--------------------- .nv.callgraph             --------------------------
	.section	.nv.callgraph,"",@"SHT_CUDA_CALLGRAPH"
	.align	4
	.sectionentsize	8
	.align		4
        /*0000*/ 	.word	0x00000000
	.align		4
        /*0004*/ 	.word	0xffffffff
	.align		4
        /*0008*/ 	.word	0x00000000
	.align		4
        /*000c*/ 	.word	0xfffffffe
	.align		4
        /*0010*/ 	.word	0x00000000
	.align		4
        /*0014*/ 	.word	0xfffffffd
	.align		4
        /*0018*/ 	.word	0x00000000
	.align		4
        /*001c*/ 	.word	0xfffffffc


//--------------------- .text._Z5countPcPii       --------------------------
	.section	.text._Z5countPcPii,"ax",@progbits
	.align	128
        .global         _Z5countPcPii
        .type           _Z5countPcPii,@function
        .size           _Z5countPcPii,(.L_x_17 - _Z5countPcPii)
        .other          _Z5countPcPii,@"STO_CUDA_ENTRY STV_DEFAULT"
_Z5countPcPii:
.text._Z5countPcPii:
[----:B------:R-:W-:Y:S01]  /*0000*/  LDC R1, c[0x0][0x37c] ;  /* 0x0000df00ff017b82 */ /* 0x000fe20000000800 */
[----:B------:R-:W0:Y:S01]  /*0010*/  S2R R11, SR_TID.X ;  /* 0x00000000000b7919 */ /* 0x000e220000002100 */
[----:B------:R-:W1:Y:S01]  /*0020*/  LDCU.64 UR4, c[0x0][0x380] ;  /* 0x00007000ff0477ac */ /* 0x000e620008000a00 */
[----:B------:R-:W2:Y:S01]  /*0030*/  S2R R0, SR_CTAID.X ;  /* 0x0000000000007919 */ /* 0x000ea20000002500 */
[----:B------:R-:W3:Y:S01]  /*0040*/  LDCU.64 UR6, c[0x0][0x358] ;  /* 0x00006b00ff0677ac */ /* 0x000ee20008000a00 */
[----:B0-----:R-:W-:Y:S02]  /*0050*/  IMAD.SHL.U32 R2, R11, 0x4, RZ ;  /* 0x000000040b027824 */ /* 0x001fe400078e00ff */
[----:B--2---:R-:W-:-:S05]  /*0060*/  IMAD.SHL.U32 R5, R0, 0x400, RZ ;  /* 0x0000040000057824 */ /* 0x004fca00078e00ff */
[----:B-1----:R-:W-:-:S04]  /*0070*/  IADD3 R4, P0, P1, R5, UR4, R2 ;  /* 0x0000000405047c10 */ /* 0x002fc8000f91e002 */
[----:B------:R-:W-:-:S05]  /*0080*/  IADD3.X R5, PT, PT, RZ, UR5, RZ, P0, P1 ;  /* 0x00000005ff057c10 */ /* 0x000fca00087e24ff */
[----:B---3--:R-:W2:Y:S04]  /*0090*/  LDG.E.U8 R3, desc[UR6][R4.64] ;  /* 0x0000000604037981 */ /* 0x008ea8000c1e1100 */
[----:B------:R-:W3:Y:S04]  /*00a0*/  LDG.E.U8 R7, desc[UR6][R4.64+0x1] ;  /* 0x0000010604077981 */ /* 0x000ee8000c1e1100 */
[----:B------:R-:W4:Y:S04]  /*00b0*/  LDG.E.U8 R9, desc[UR6][R4.64+0x2] ;  /* 0x0000020604097981 */ /* 0x000f28000c1e1100 */
[----:B------:R0:W5:Y:S01]  /*00c0*/  LDG.E.U8 R12, desc[UR6][R4.64+0x3] ;  /* 0x00000306040c7981 */ /* 0x000162000c1e1100 */
[----:B------:R-:W1:Y:S01]  /*00d0*/  S2UR UR5, SR_CgaCtaId ;  /* 0x00000000000579c3 */ /* 0x000e620000008800 */
[----:B------:R-:W-:Y:S01]  /*00e0*/  UMOV UR4, 0x400 ;  /* 0x0000040000047882 */ /* 0x000fe20000000000 */
[C---:B------:R-:W-:Y:S01]  /*00f0*/  ISETP.GT.U32.AND P6, PT, R11.reuse, 0x7f, PT ;  /* 0x0000007f0b00780c */ /* 0x040fe20003fc4070 */
[----:B------:R-:W-:Y:S01]  /*0100*/  BSSY.RECONVERGENT B0, `(.L_x_0) ;  /* 0x000004d000007945 */ /* 0x000fe20003800200 */
[----:B------:R-:W-:-:S02]  /*0110*/  ISETP.GT.U32.AND P3, PT, R11, 0x3, PT ;  /* 0x000000030b00780c */ /* 0x000fc40003f64070 */
[C---:B------:R-:W-:Y:S02]  /*0120*/  ISETP.GT.U32.AND P4, PT, R11.reuse, 0x1, PT ;  /* 0x000000010b00780c */ /* 0x040fe40003f84070 */
[----:B------:R-:W-:Y:S01]  /*0130*/  ISETP.NE.AND P5, PT, R11, RZ, PT ;  /* 0x000000ff0b00720c */ /* 0x000fe20003fa5270 */
[----:B-1----:R-:W-:-:S09]  /*0140*/  ULEA UR4, UR5, UR4, 0x18 ;  /* 0x0000000405047291 */ /* 0x002fd2000f8ec0ff */
[----:B------:R-:W-:Y:S04]  /*0150*/  STS [R2+UR4], RZ ;  /* 0x000000ff02007988 */ /* 0x000fe80008000804 */
[----:B------:R-:W-:Y:S04]  /*0160*/  STS [R2+UR4+0x400], RZ ;  /* 0x000400ff02007988 */ /* 0x000fe80008000804 */
[----:B------:R-:W-:Y:S04]  /*0170*/  STS [R2+UR4+0x800], RZ ;  /* 0x000800ff02007988 */ /* 0x000fe80008000804 */
[----:B------:R-:W-:Y:S01]  /*0180*/  STS [R2+UR4+0xc00], RZ ;  /* 0x000c00ff02007988 */ /* 0x000fe20008000804 */
[----:B--2---:R-:W-:-:S02]  /*0190*/  ISETP.NE.AND P2, PT, R3, 0x54, PT ;  /* 0x000000540300780c */ /* 0x004fc40003f45270 */
[C---:B------:R-:W-:Y:S02]  /*01a0*/  ISETP.NE.AND P0, PT, R3.reuse, 0x43, PT ;  /* 0x000000430300780c */ /* 0x040fe40003f05270 */
[----:B------:R-:W-:Y:S02]  /*01b0*/  ISETP.NE.AND P1, PT, R3, 0x47, PT ;  /* 0x000000470300780c */ /* 0x000fe40003f25270 */
[----:B------:R-:W-:Y:S02]  /*01c0*/  SEL R6, RZ, 0x3, P2 ;  /* 0x00000003ff067807 */ /* 0x000fe40001000000 */
[----:B------:R-:W-:Y:S02]  /*01d0*/  SEL R3, RZ, 0x1, P0 ;  /* 0x00000001ff037807 */ /* 0x000fe40000000000 */
[----:B------:R-:W-:Y:S02]  /*01e0*/  SEL R6, R6, 0x2, P1 ;  /* 0x0000000206067807 */ /* 0x000fe40000800000 */
[----:B---3--:R-:W-:-:S02]  /*01f0*/  ISETP.NE.AND P2, PT, R7, 0x54, PT ;  /* 0x000000540700780c */ /* 0x008fc40003f45270 */
[----:B------:R-:W-:Y:S01]  /*0200*/  ISETP.NE.AND P0, PT, R7, 0x43, PT ;  /* 0x000000430700780c */ /* 0x000fe20003f05270 */
[----:B------:R-:W-:Y:S01]  /*0210*/  IMAD.IADD R6, R3, 0x1, R6 ;  /* 0x0000000103067824 */ /* 0x000fe200078e0206 */
[----:B------:R-:W-:Y:S01]  /*0220*/  ISETP.NE.AND P1, PT, R7, 0x47, PT ;  /* 0x000000470700780c */ /* 0x000fe20003f25270 */
[----:B------:R-:W-:Y:S01]  /*0230*/  VIADD R3, R2, UR4 ;  /* 0x0000000402037c36 */ /* 0x000fe20008000000 */
[----:B------:R-:W-:Y:S02]  /*0240*/  SEL R7, RZ, 0x3, P2 ;  /* 0x00000003ff077807 */ /* 0x000fe40001000000 */
[----:B0-----:R-:W-:Y:S01]  /*0250*/  SEL R5, RZ, 0x1, P0 ;  /* 0x00000001ff057807 */ /* 0x001fe20000000000 */
[----:B------:R-:W-:Y:S01]  /*0260*/  IMAD R6, R6, 0x400, R3 ;  /* 0x0000040006067824 */ /* 0x000fe200078e0203 */
[----:B------:R-:W-:Y:S02]  /*0270*/  SEL R8, R7, 0x2, P1 ;  /* 0x0000000207087807 */ /* 0x000fe40000800000 */
[----:B----4-:R-:W-:-:S02]  /*0280*/  ISETP.NE.AND P2, PT, R9, 0x54, PT ;  /* 0x000000540900780c */ /* 0x010fc40003f45270 */
[----:B------:R-:W0:Y:S01]  /*0290*/  LDS R4, [R6] ;  /* 0x0000000006047984 */ /* 0x000e220000000800 */
[----:B------:R-:W-:Y:S01]  /*02a0*/  IMAD.IADD R8, R5, 0x1, R8 ;  /* 0x0000000105087824 */ /* 0x000fe200078e0208 */
[C---:B------:R-:W-:Y:S02]  /*02b0*/  ISETP.NE.AND P0, PT, R9.reuse, 0x43, PT ;  /* 0x000000430900780c */ /* 0x040fe40003f05270 */
[----:B------:R-:W-:Y:S01]  /*02c0*/  ISETP.NE.AND P1, PT, R9, 0x47, PT ;  /* 0x000000470900780c */ /* 0x000fe20003f25270 */
[----:B------:R-:W-:Y:S01]  /*02d0*/  IMAD R8, R8, 0x400, R3 ;  /* 0x0000040008087824 */ /* 0x000fe200078e0203 */
[----:B------:R-:W-:Y:S02]  /*02e0*/  SEL R9, RZ, 0x3, P2 ;  /* 0x00000003ff097807 */ /* 0x000fe40001000000 */
[----:B------:R-:W-:Y:S02]  /*02f0*/  SEL R7, RZ, 0x1, P0 ;  /* 0x00000001ff077807 */ /* 0x000fe40000000000 */
[----:B------:R-:W-:-:S02]  /*0300*/  SEL R10, R9, 0x2, P1 ;  /* 0x00000002090a7807 */ /* 0x000fc40000800000 */
[C---:B-----5:R-:W-:Y:S02]  /*0310*/  ISETP.NE.AND P2, PT, R12.reuse, 0x54, PT ;  /* 0x000000540c00780c */ /* 0x060fe40003f45270 */
[C---:B------:R-:W-:Y:S01]  /*0320*/  ISETP.NE.AND P0, PT, R12.reuse, 0x43, PT ;  /* 0x000000430c00780c */ /* 0x040fe20003f05270 */
[----:B------:R-:W-:Y:S01]  /*0330*/  IMAD.IADD R10, R7, 0x1, R10 ;  /* 0x00000001070a7824 */ /* 0x000fe200078e020a */
[----:B------:R-:W-:-:S03]  /*0340*/  ISETP.NE.AND P1, PT, R12, 0x47, PT ;  /* 0x000000470c00780c */ /* 0x000fc60003f25270 */
[----:B------:R-:W-:Y:S01]  /*0350*/  IMAD R10, R10, 0x400, R3 ;  /* 0x000004000a0a7824 */ /* 0x000fe200078e0203 */
[----:B0-----:R-:W-:-:S05]  /*0360*/  IADD3 R5, PT, PT, R4, 0x1, RZ ;  /* 0x0000000104057810 */ /* 0x001fca0007ffe0ff */
[----:B------:R0:W-:Y:S04]  /*0370*/  STS [R6], R5 ;  /* 0x0000000506007388 */ /* 0x0001e80000000800 */
[----:B------:R-:W1:Y:S01]  /*0380*/  LDS R4, [R8] ;  /* 0x0000000008047984 */ /* 0x000e620000000800 */
[----:B0-----:R-:W-:Y:S02]  /*0390*/  SEL R6, RZ, 0x3, P2 ;  /* 0x00000003ff067807 */ /* 0x001fe40001000000 */
[----:B------:R-:W-:Y:S02]  /*03a0*/  SEL R5, RZ, 0x1, P0 ;  /* 0x00000001ff057807 */ /* 0x000fe40000000000 */
[----:B------:R-:W-:Y:S02]  /*03b0*/  SEL R6, R6, 0x2, P1 ;  /* 0x0000000206067807 */ /* 0x000fe40000800000 */
[----:B------:R-:W-:-:S02]  /*03c0*/  ISETP.GT.U32.AND P1, PT, R11, 0x3f, PT ;  /* 0x0000003f0b00780c */ /* 0x000fc40003f24070 */
[----:B------:R-:W-:Y:S01]  /*03d0*/  ISETP.GT.U32.AND P0, PT, R11, 0x1f, PT ;  /* 0x0000001f0b00780c */ /* 0x000fe20003f04070 */
[----:B------:R-:W-:Y:S01]  /*03e0*/  IMAD.IADD R6, R5, 0x1, R6 ;  /* 0x0000000105067824 */ /* 0x000fe200078e0206 */
[----:B------:R-:W-:-:S03]  /*03f0*/  ISETP.GT.U32.AND P2, PT, R11, 0x7, PT ;  /* 0x000000070b00780c */ /* 0x000fc60003f44070 */
[----:B------:R-:W-:Y:S02]  /*0400*/  IMAD R6, R6, 0x400, R3 ;  /* 0x0000040006067824 */ /* 0x000fe400078e0203 */
[----:B-1----:R-:W-:-:S05]  /*0410*/  VIADD R7, R4, 0x1 ;  /* 0x0000000104077836 */ /* 0x002fca0000000000 */
[----:B------:R-:W-:Y:S04]  /*0420*/  STS [R8], R7 ;  /* 0x0000000708007388 */ /* 0x000fe80000000800 */
[----:B------:R-:W0:Y:S02]  /*0430*/  LDS R4, [R10] ;  /* 0x000000000a047984 */ /* 0x000e240000000800 */
[----:B0-----:R-:W-:-:S05]  /*0440*/  IADD3 R5, PT, PT, R4, 0x1, RZ ;  /* 0x0000000104057810 */ /* 0x001fca0007ffe0ff */
[----:B------:R-:W-:Y:S04]  /*0450*/  STS [R10], R5 ;  /* 0x000000050a007388 */ /* 0x000fe80000000800 */
[----:B------:R-:W0:Y:S02]  /*0460*/  LDS R3, [R6] ;  /* 0x0000000006037984 */ /* 0x000e240000000800 */
[----:B0-----:R-:W-:-:S05]  /*0470*/  VIADD R3, R3, 0x1 ;  /* 0x0000000103037836 */ /* 0x001fca0000000000 */
[----:B------:R0:W-:Y:S02]  /*0480*/  STS [R6], R3 ;  /* 0x0000000306007388 */ /* 0x0001e40000000800 */
[----:B0-----:R-:W-:Y:S01]  /*0490*/  P2R R3, PR, RZ, 0x2 ;  /* 0x00000002ff037803 */ /* 0x001fe20000000000 */
[----:B------:R-:W-:Y:S01]  /*04a0*/  BAR.SYNC.DEFER_BLOCKING 0x0 ;  /* 0x0000000000007b1d */ /* 0x000fe20000010000 */
[----:B------:R-:W-:-:S05]  /*04b0*/  ISETP.GT.U32.AND P1, PT, R11, 0xf, PT ;  /* 0x0000000f0b00780c */ /* 0x000fca0003f24070 */
[----:B------:R-:W-:Y:S08]  /*04c0*/  @P6 BRA `(.L_x_1) ;  /* 0x0000000000406947 */ /* 0x000ff00003800000 */
[----:B------:R-:W-:Y:S04]  /*04d0*/  LDS R3, [R2+UR4+0x200] ;  /* 0x0002000402037984 */ /* 0x000fe80008000800 */
[----:B------:R-:W0:Y:S04]  /*04e0*/  LDS R4, [R2+UR4] ;  /* 0x0000000402047984 */ /* 0x000e280008000800 */
[----:B------:R-:W-:Y:S04]  /*04f0*/  LDS R5, [R2+UR4+0x600] ;  /* 0x0006000402057984 */ /* 0x000fe80008000800 */
[----:B------:R-:W1:Y:S04]  /*0500*/  LDS R6, [R2+UR4+0x400] ;  /* 0x0004000402067984 */ /* 0x000e680008000800 */
[----:B------:R-:W-:Y:S04]  /*0510*/  LDS R7, [R2+UR4+0xa00] ;  /* 0x000a000402077984 */ /* 0x000fe80008000800 */
[----:B------:R-:W2:Y:S04]  /*0520*/  LDS R8, [R2+UR4+0x800] ;  /* 0x0008000402087984 */ /* 0x000ea80008000800 */
[----:B------:R-:W-:Y:S04]  /*0530*/  LDS R9, [R2+UR4+0xe00] ;  /* 0x000e000402097984 */ /* 0x000fe80008000800 */
[----:B------:R-:W3:Y:S01]  /*0540*/  LDS R10, [R2+UR4+0xc00] ;  /* 0x000c0004020a7984 */ /* 0x000ee20008000800 */
[----:B0-----:R-:W-:-:S05]  /*0550*/  IMAD.IADD R3, R3, 0x1, R4 ;  /* 0x0000000103037824 */ /* 0x001fca00078e0204 */
[----:B------:R0:W-:Y:S01]  /*0560*/  STS [R2+UR4], R3 ;  /* 0x0000000302007988 */ /* 0x0001e20008000804 */
[----:B-1----:R-:W-:-:S05]  /*0570*/  IMAD.IADD R5, R5, 0x1, R6 ;  /* 0x0000000105057824 */ /* 0x002fca00078e0206 */
[----:B------:R0:W-:Y:S01]  /*0580*/  STS [R2+UR4+0x400], R5 ;  /* 0x0004000502007988 */ /* 0x0001e20008000804 */
[----:B--2---:R-:W-:-:S05]  /*0590*/  IMAD.IADD R7, R7, 0x1, R8 ;  /* 0x0000000107077824 */ /* 0x004fca00078e0208 */
[----:B------:R0:W-:Y:S01]  /*05a0*/  STS [R2+UR4+0x800], R7 ;  /* 0x0008000702007988 */ /* 0x0001e20008000804 */
[----:B---3--:R-:W-:-:S05]  /*05b0*/  IADD3 R9, PT, PT, R9, R10, RZ ;  /* 0x0000000a09097210 */ /* 0x008fca0007ffe0ff */
[----:B------:R0:W-:Y:S02]  /*05c0*/  STS [R2+UR4+0xc00], R9 ;  /* 0x000c000902007988 */ /* 0x0001e40008000804 */
.L_x_1:
[----:B------:R-:W-:Y:S05]  /*05d0*/  BSYNC.RECONVERGENT B0 ;  /* 0x0000000000007941 */ /* 0x000fea0003800200 */
.L_x_0:
[----:B------:R-:W-:Y:S01]  /*05e0*/  BAR.SYNC.DEFER_BLOCKING 0x0 ;  /* 0x0000000000007b1d */ /* 0x000fe20000010000 */
[----:B------:R-:W-:-:S05]  /*05f0*/  ISETP.GT.U32.AND P6, PT, R11, 0x3f, PT ;  /* 0x0000003f0b00780c */ /* 0x000fca0003fc4070 */
[----:B------:R-:W-:Y:S08]  /*0600*/  BSSY.RECONVERGENT B0, `(.L_x_2) ;  /* 0x0000012000007945 */ /* 0x000ff00003800200 */
[----:B------:R-:W-:Y:S05]  /*0610*/  @P6 BRA `(.L_x_3) ;  /* 0x0000000000406947 */ /* 0x000fea0003800000 */
[----:B0-----:R-:W-:Y:S04]  /*0620*/  LDS R3, [R2+UR4+0x100] ;  /* 0x0001000402037984 */ /* 0x001fe80008000800 */
        /* <DEDUP_REMOVED lines=13> */
[----:B---3--:R-:W-:-:S05]  /*0700*/  IMAD.IADD R9, R9, 0x1, R10 ;  /* 0x0000000109097824 */ /* 0x008fca00078e020a */
[----:B------:R4:W-:Y:S02]  /*0710*/  STS [R2+UR4+0xc00], R9 ;  /* 0x000c000902007988 */ /* 0x0009e40008000804 */
.L_x_3:
[----:B------:R-:W-:Y:S05]  /*0720*/  BSYNC.RECONVERGENT B0 ;  /* 0x0000000000007941 */ /* 0x000fea0003800200 */
.L_x_2:
[----:B------:R-:W-:Y:S06]  /*0730*/  BAR.SYNC.DEFER_BLOCKING 0x0 ;  /* 0x0000000000007b1d */ /* 0x000fec0000010000 */
[----:B------:R-:W-:Y:S04]  /*0740*/  BSSY.RECONVERGENT B0, `(.L_x_4) ;  /* 0x0000012000007945 */ /* 0x000fe80003800200 */
[----:B------:R-:W-:Y:S05]  /*0750*/  @P0 BRA `(.L_x_5) ;  /* 0x0000000000400947 */ /* 0x000fea0003800000 */
[----:B0---4-:R-:W-:Y:S04]  /*0760*/  LDS R3, [R2+UR4+0x80] ;  /* 0x0000800402037984 */ /* 0x011fe80008000800 */
        /* <DEDUP_REMOVED lines=9> */
[----:B-1----:R-:W-:-:S05]  /*0800*/  IADD3 R5, PT, PT, R5, R6, RZ ;  /* 0x0000000605057210 */ /* 0x002fca0007ffe0ff */
[----:B------:R0:W-:Y:S01]  /*0810*/  STS [R2+UR4+0x400], R5 ;  /* 0x0004000502007988 */ /* 0x0001e20008000804 */
[----:B--2---:R-:W-:-:S05]  /*0820*/  IMAD.IADD R7, R7, 0x1, R8 ;  /* 0x0000000107077824 */ /* 0x004fca00078e0208 */
[----:B------:R0:W-:Y:S01]  /*0830*/  STS [R2+UR4+0x800], R7 ;  /* 0x0008000702007988 */ /* 0x0001e20008000804 */
[----:B---3--:R-:W-:-:S05]  /*0840*/  IMAD.IADD R9, R9, 0x1, R10 ;  /* 0x0000000109097824 */ /* 0x008fca00078e020a */
[----:B------:R0:W-:Y:S02]  /*0850*/  STS [R2+UR4+0xc00], R9 ;  /* 0x000c000902007988 */ /* 0x0001e40008000804 */
.L_x_5:
[----:B------:R-:W-:Y:S05]  /*0860*/  BSYNC.RECONVERGENT B0 ;  /* 0x0000000000007941 */ /* 0x000fea0003800200 */
.L_x_4:
        /* <DEDUP_REMOVED lines=15> */
[----:B--2---:R-:W-:-:S05]  /*0960*/  IADD3 R7, PT, PT, R7, R8, RZ ;  /* 0x0000000807077210 */ /* 0x004fca0007ffe0ff */
[----:B------:R0:W-:Y:S01]  /*0970*/  STS [R2+UR4+0x800], R7 ;  /* 0x0008000702007988 */ /* 0x0001e20008000804 */
[----:B---3--:R-:W-:-:S05]  /*0980*/  IMAD.IADD R9, R9, 0x1, R10 ;  /* 0x0000000109097824 */ /* 0x008fca00078e020a */
[----:B------:R0:W-:Y:S02]  /*0990*/  STS [R2+UR4+0xc00], R9 ;  /* 0x000c000902007988 */ /* 0x0001e40008000804 */
.L_x_7:
[----:B------:R-:W-:Y:S05]  /*09a0*/  BSYNC.RECONVERGENT B0 ;  /* 0x0000000000007941 */ /* 0x000fea0003800200 */
.L_x_6:
        /* <DEDUP_REMOVED lines=19> */
.L_x_9:
[----:B------:R-:W-:Y:S05]  /*0ae0*/  BSYNC.RECONVERGENT B0 ;  /* 0x0000000000007941 */ /* 0x000fea0003800200 */
.L_x_8:
        /* <DEDUP_REMOVED lines=19> */
.L_x_11:
[----:B------:R-:W-:Y:S05]  /*0c20*/  BSYNC.RECONVERGENT B0 ;  /* 0x0000000000007941 */ /* 0x000fea0003800200 */
.L_x_10:
        /* <DEDUP_REMOVED lines=11> */
[----:B0-----:R-:W-:-:S05]  /*0ce0*/  IADD3 R3, PT, PT, R3, R4, RZ ;  /* 0x0000000403037210 */ /* 0x001fca0007ffe0ff */
[----:B------:R0:W-:Y:S01]  /*0cf0*/  STS [R2+UR4], R3 ;  /* 0x0000000302007988 */ /* 0x0001e20008000804 */
[----:B-1----:R-:W-:-:S05]  /*0d00*/  IMAD.IADD R5, R5, 0x1, R6 ;  /* 0x0000000105057824 */ /* 0x002fca00078e0206 */
[----:B------:R0:W-:Y:S01]  /*0d10*/  STS [R2+UR4+0x400], R5 ;  /* 0x0004000502007988 */ /* 0x0001e20008000804 */
[----:B--2---:R-:W-:-:S05]  /*0d20*/  IMAD.IADD R7, R7, 0x1, R8 ;  /* 0x0000000107077824 */ /* 0x004fca00078e0208 */
[----:B------:R0:W-:Y:S01]  /*0d30*/  STS [R2+UR4+0x800], R7 ;  /* 0x0008000702007988 */ /* 0x0001e20008000804 */
[----:B---3--:R-:W-:-:S05]  /*0d40*/  IMAD.IADD R9, R9, 0x1, R10 ;  /* 0x0000000109097824 */ /* 0x008fca00078e020a */
[----:B------:R0:W-:Y:S02]  /*0d50*/  STS [R2+UR4+0xc00], R9 ;  /* 0x000c000902007988 */ /* 0x0001e40008000804 */
.L_x_13:
[----:B------:R-:W-:Y:S05]  /*0d60*/  BSYNC.RECONVERGENT B0 ;  /* 0x0000000000007941 */ /* 0x000fea0003800200 */
.L_x_12:
[----:B------:R-:W-:Y:S06]  /*0d70*/  BAR.SYNC.DEFER_BLOCKING 0x0 ;  /* 0x0000000000007b1d */ /* 0x000fec0000010000 */
[----:B------:R-:W-:Y:S04]  /*0d80*/  BSSY.RECONVERGENT B0, `(.L_x_14) ;  /* 0x0000012000007945 */ /* 0x000fe80003800200 */
[----:B------:R-:W-:Y:S05]  /*0d90*/  @P5 BRA `(.L_x_15) ;  /* 0x0000000000405947 */ /* 0x000fea0003800000 */
[----:B0---4-:R-:W-:Y:S04]  /*0da0*/  LDS R3, [UR4+0x4] ;  /* 0x00000404ff037984 */ /* 0x011fe80008000800 */
[----:B------:R-:W0:Y:S04]  /*0db0*/  LDS R4, [R2+UR4] ;  /* 0x0000000402047984 */ /* 0x000e280008000800 */
[----:B------:R-:W-:Y:S04]  /*0dc0*/  LDS R5, [R2+UR4+0x400] ;  /* 0x0004000402057984 */ /* 0x000fe80008000800 */
[----:B------:R-:W-:Y:S04]  /*0dd0*/  LDS R7, [R2+UR4+0x800] ;  /* 0x0008000402077984 */ /* 0x000fe80008000800 */
[----:B------:R-:W-:Y:S01]  /*0de0*/  LDS R9, [R2+UR4+0xc00] ;  /* 0x000c000402097984 */ /* 0x000fe20008000800 */
[----:B0-----:R-:W-:-:S05]  /*0df0*/  IMAD.IADD R3, R3, 0x1, R4 ;  /* 0x0000000103037824 */ /* 0x001fca00078e0204 */
[----:B------:R-:W-:Y:S04]  /*0e00*/  STS [R2+UR4], R3 ;  /* 0x0000000302007988 */ /* 0x000fe80008000804 */
[----:B------:R-:W0:Y:S02]  /*0e10*/  LDS R4, [UR4+0x404] ;  /* 0x00040404ff047984 */ /* 0x000e240008000800 */
[----:B0-----:R-:W-:-:S05]  /*0e20*/  IADD3 R5, PT, PT, R4, R5, RZ ;  /* 0x0000000504057210 */ /* 0x001fca0007ffe0ff */
[----:B------:R-:W-:Y:S04]  /*0e30*/  STS [R2+UR4+0x400], R5 ;  /* 0x0004000502007988 */ /* 0x000fe80008000804 */
[----:B------:R-:W0:Y:S02]  /*0e40*/  LDS R4, [UR4+0x804] ;  /* 0x00080404ff047984 */ /* 0x000e240008000800 */
[----:B0-----:R-:W-:-:S05]  /*0e50*/  IMAD.IADD R7, R4, 0x1, R7 ;  /* 0x0000000104077824 */ /* 0x001fca00078e0207 */
[----:B------:R-:W-:Y:S04]  /*0e60*/  STS [R2+UR4+0x800], R7 ;  /* 0x0008000702007988 */ /* 0x000fe80008000804 */
[----:B------:R-:W0:Y:S02]  /*0e70*/  LDS R4, [UR4+0xc04] ;  /* 0x000c0404ff047984 */ /* 0x000e240008000800 */
[----:B0-----:R-:W-:-:S05]  /*0e80*/  IMAD.IADD R9, R4, 0x1, R9 ;  /* 0x0000000104097824 */ /* 0x001fca00078e0209 */
[----:B------:R1:W-:Y:S02]  /*0e90*/  STS [R2+UR4+0xc00], R9 ;  /* 0x000c000902007988 */ /* 0x0003e40008000804 */
.L_x_15:
[----:B------:R-:W-:Y:S05]  /*0ea0*/  BSYNC.RECONVERGENT B0 ;  /* 0x0000000000007941 */ /* 0x000fea0003800200 */
.L_x_14:
[----:B------:R-:W-:Y:S06]  /*0eb0*/  BAR.SYNC.DEFER_BLOCKING 0x0 ;  /* 0x0000000000007b1d */ /* 0x000fec0000010000 */
[----:B------:R-:W-:Y:S05]  /*0ec0*/  @P5 EXIT ;  /* 0x000000000000594d */ /* 0x000fea0003800000 */
[----:B0---4-:R-:W0:Y:S01]  /*0ed0*/  LDS R5, [UR4] ;  /* 0x00000004ff057984 */ /* 0x011e220008000800 */
[----:B-1----:R-:W1:Y:S01]  /*0ee0*/  LDC.64 R2, c[0x0][0x388] ;  /* 0x0000e200ff027b82 */ /* 0x002e620000000a00 */
[----:B------:R-:W-:Y:S02]  /*0ef0*/  IMAD.SHL.U32 R7, R0, 0x4, RZ ;  /* 0x0000000400077824 */ /* 0x000fe400078e00ff */
[----:B------:R-:W2:Y:S04]  /*0f00*/  LDS R9, [UR4+0x400] ;  /* 0x00040004ff097984 */ /* 0x000ea80008000800 */
[----:B------:R-:W3:Y:S04]  /*0f10*/  LDS R11, [UR4+0x800] ;  /* 0x00080004ff0b7984 */ /* 0x000ee80008000800 */
[----:B------:R-:W4:Y:S01]  /*0f20*/  LDS R13, [UR4+0xc00] ;  /* 0x000c0004ff0d7984 */ /* 0x000f220008000800 */
[----:B-1----:R-:W-:-:S05]  /*0f30*/  IMAD.WIDE.U32 R2, R7, 0x4, R2 ;  /* 0x0000000407027825 */ /* 0x002fca00078e0002 */
[----:B0-----:R-:W-:Y:S04]  /*0f40*/  STG.E desc[UR6][R2.64], R5 ;  /* 0x0000000502007986 */ /* 0x001fe8000c101906 */
[----:B--2---:R-:W-:Y:S04]  /*0f50*/  STG.E desc[UR6][R2.64+0x4], R9 ;  /* 0x0000040902007986 */ /* 0x004fe8000c101906 */
[----:B---3--:R-:W-:Y:S04]  /*0f60*/  STG.E desc[UR6][R2.64+0x8], R11 ;  /* 0x0000080b02007986 */ /* 0x008fe8000c101906 */
[----:B----4-:R-:W-:Y:S01]  /*0f70*/  STG.E desc[UR6][R2.64+0xc], R13 ;  /* 0x00000c0d02007986 */ /* 0x010fe2000c101906 */
[----:B------:R-:W-:Y:S05]  /*0f80*/  EXIT ;  /* 0x000000000000794d */ /* 0x000fea0003800000 */
.L_x_16:
[----:B------:R-:W-:-:S00]  /*0f90*/  BRA `(.L_x_16) ;  /* 0xfffffffc00fc7947 */ /* 0x000fc0000383ffff */
[----:B------:R-:W-:-:S00]  /*0fa0*/  NOP ;  /* 0x0000000000007918 */ /* 0x000fc00000000000 */
        /* <DEDUP_REMOVED lines=13> */
.L_x_17:


//--------------------- .nv.shared._Z5countPcPii  --------------------------
	.section	.nv.shared._Z5countPcPii,"aw",@nobits
	.sectionflags	@""
	.align	4
.nv.shared._Z5countPcPii:
	.zero		5120


//--------------------- .nv.shared.reserved.0     --------------------------
	.section	.nv.shared.reserved.0,"aw",@nobits
	.weak		__nv_reservedSMEM_offset_0_alias
	.size		__nv_reservedSMEM_offset_0_alias, 0, 64
	.other		__nv_reservedSMEM_offset_0_alias,@"STO_CUDA_RESERVED_SHARED STV_DEFAULT"
__nv_reservedSMEM_offset_0_alias:
	.zero		0
	.zero		64


//--------------------- .nv.constant0._Z5countPcPii --------------------------
	.section	.nv.constant0._Z5countPcPii,"a",@progbits
	.sectionflags	@""
	.align	4
.nv.constant0._Z5countPcPii:
	.zero		916


//--------------------- SYMBOLS --------------------------

	.type		.nv.reservedSmem.offset0,@object
	.size		.nv.reservedSmem.offset0,0x4
	.type		.nv.reservedSmem.cap,@object
	.size		.nv.reservedSmem.cap,0x4
